//
// Generated by NVIDIA NVVM Compiler
//
// Compiler Build ID: CL-36424714
// Cuda compilation tools, release 13.0, V13.0.88
// Based on NVVM 20.0.0
//

.version 9.0
.target sm_100
.address_size 64

	// .globl	_ZN3cub18CUB_300001_SM_10006detail11EmptyKernelIvEEvv
.global .align 1 .b8 _ZN41_INTERNAL_63cde629_4_k_cu_5f790433_1063224cuda3std3__45__cpo5beginE[1];
.global .align 1 .b8 _ZN41_INTERNAL_63cde629_4_k_cu_5f790433_1063224cuda3std3__45__cpo3endE[1];
.global .align 1 .b8 _ZN41_INTERNAL_63cde629_4_k_cu_5f790433_1063224cuda3std3__45__cpo6cbeginE[1];
.global .align 1 .b8 _ZN41_INTERNAL_63cde629_4_k_cu_5f790433_1063224cuda3std3__45__cpo4cendE[1];
.global .align 1 .b8 _ZN41_INTERNAL_63cde629_4_k_cu_5f790433_1063224cuda3std3__45__cpo6rbeginE[1];
.global .align 1 .b8 _ZN41_INTERNAL_63cde629_4_k_cu_5f790433_1063224cuda3std3__45__cpo4rendE[1];
.global .align 1 .b8 _ZN41_INTERNAL_63cde629_4_k_cu_5f790433_1063224cuda3std3__45__cpo7crbeginE[1];
.global .align 1 .b8 _ZN41_INTERNAL_63cde629_4_k_cu_5f790433_1063224cuda3std3__45__cpo5crendE[1];
.global .align 1 .b8 _ZN41_INTERNAL_63cde629_4_k_cu_5f790433_1063224cuda3std3__443_GLOBAL__N__63cde629_4_k_cu_5f790433_1063226ignoreE[1];
.global .align 1 .b8 _ZN41_INTERNAL_63cde629_4_k_cu_5f790433_1063224cuda3std3__419piecewise_constructE[1];
.global .align 1 .b8 _ZN41_INTERNAL_63cde629_4_k_cu_5f790433_1063224cuda3std3__48in_placeE[1];
.global .align 1 .b8 _ZN41_INTERNAL_63cde629_4_k_cu_5f790433_1063224cuda3std3__420unreachable_sentinelE[1];
.global .align 1 .b8 _ZN41_INTERNAL_63cde629_4_k_cu_5f790433_1063224cuda3std3__47nulloptE[1];
.global .align 1 .b8 _ZN41_INTERNAL_63cde629_4_k_cu_5f790433_1063224cuda3std3__48unexpectE[1];
.global .align 1 .b8 _ZN41_INTERNAL_63cde629_4_k_cu_5f790433_1063224cuda3std6ranges3__45__cpo4swapE[1];
.global .align 1 .b8 _ZN41_INTERNAL_63cde629_4_k_cu_5f790433_1063224cuda3std6ranges3__45__cpo9iter_moveE[1];
.global .align 1 .b8 _ZN41_INTERNAL_63cde629_4_k_cu_5f790433_1063224cuda3std6ranges3__45__cpo5beginE[1];
.global .align 1 .b8 _ZN41_INTERNAL_63cde629_4_k_cu_5f790433_1063224cuda3std6ranges3__45__cpo3endE[1];
.global .align 1 .b8 _ZN41_INTERNAL_63cde629_4_k_cu_5f790433_1063224cuda3std6ranges3__45__cpo6cbeginE[1];
.global .align 1 .b8 _ZN41_INTERNAL_63cde629_4_k_cu_5f790433_1063224cuda3std6ranges3__45__cpo4cendE[1];
.global .align 1 .b8 _ZN41_INTERNAL_63cde629_4_k_cu_5f790433_1063224cuda3std6ranges3__45__cpo7advanceE[1];
.global .align 1 .b8 _ZN41_INTERNAL_63cde629_4_k_cu_5f790433_1063224cuda3std6ranges3__45__cpo9iter_swapE[1];
.global .align 1 .b8 _ZN41_INTERNAL_63cde629_4_k_cu_5f790433_1063224cuda3std6ranges3__45__cpo4nextE[1];
.global .align 1 .b8 _ZN41_INTERNAL_63cde629_4_k_cu_5f790433_1063224cuda3std6ranges3__45__cpo4prevE[1];
.global .align 1 .b8 _ZN41_INTERNAL_63cde629_4_k_cu_5f790433_1063224cuda3std6ranges3__45__cpo4dataE[1];
.global .align 1 .b8 _ZN41_INTERNAL_63cde629_4_k_cu_5f790433_1063224cuda3std6ranges3__45__cpo5cdataE[1];
.global .align 1 .b8 _ZN41_INTERNAL_63cde629_4_k_cu_5f790433_1063224cuda3std6ranges3__45__cpo4sizeE[1];
.global .align 1 .b8 _ZN41_INTERNAL_63cde629_4_k_cu_5f790433_1063224cuda3std6ranges3__45__cpo5ssizeE[1];
.global .align 1 .b8 _ZN41_INTERNAL_63cde629_4_k_cu_5f790433_1063224cuda3std6ranges3__45__cpo8distanceE[1];
.global .align 1 .b8 _ZN41_INTERNAL_63cde629_4_k_cu_5f790433_1063226thrust24THRUST_300001_SM_1000_NS8cuda_cub3parE[1];
.global .align 1 .b8 _ZN41_INTERNAL_63cde629_4_k_cu_5f790433_1063226thrust24THRUST_300001_SM_1000_NS8cuda_cub10par_nosyncE[1];
.global .align 1 .b8 _ZN41_INTERNAL_63cde629_4_k_cu_5f790433_1063226thrust24THRUST_300001_SM_1000_NS6system6detail10sequential3seqE[1];
.global .align 1 .b8 _ZN41_INTERNAL_63cde629_4_k_cu_5f790433_1063226thrust24THRUST_300001_SM_1000_NS6system3cpp3parE[1];
.global .align 1 .b8 _ZN41_INTERNAL_63cde629_4_k_cu_5f790433_1063226thrust24THRUST_300001_SM_1000_NS12placeholders2_1E[1];
.global .align 1 .b8 _ZN41_INTERNAL_63cde629_4_k_cu_5f790433_1063226thrust24THRUST_300001_SM_1000_NS12placeholders2_2E[1];
.global .align 1 .b8 _ZN41_INTERNAL_63cde629_4_k_cu_5f790433_1063226thrust24THRUST_300001_SM_1000_NS12placeholders2_3E[1];
.global .align 1 .b8 _ZN41_INTERNAL_63cde629_4_k_cu_5f790433_1063226thrust24THRUST_300001_SM_1000_NS12placeholders2_4E[1];
.global .align 1 .b8 _ZN41_INTERNAL_63cde629_4_k_cu_5f790433_1063226thrust24THRUST_300001_SM_1000_NS12placeholders2_5E[1];
.global .align 1 .b8 _ZN41_INTERNAL_63cde629_4_k_cu_5f790433_1063226thrust24THRUST_300001_SM_1000_NS12placeholders2_6E[1];
.global .align 1 .b8 _ZN41_INTERNAL_63cde629_4_k_cu_5f790433_1063226thrust24THRUST_300001_SM_1000_NS12placeholders2_7E[1];
.global .align 1 .b8 _ZN41_INTERNAL_63cde629_4_k_cu_5f790433_1063226thrust24THRUST_300001_SM_1000_NS12placeholders2_8E[1];
.global .align 1 .b8 _ZN41_INTERNAL_63cde629_4_k_cu_5f790433_1063226thrust24THRUST_300001_SM_1000_NS12placeholders2_9E[1];
.global .align 1 .b8 _ZN41_INTERNAL_63cde629_4_k_cu_5f790433_1063226thrust24THRUST_300001_SM_1000_NS12placeholders3_10E[1];
.global .align 1 .b8 _ZN41_INTERNAL_63cde629_4_k_cu_5f790433_1063226thrust24THRUST_300001_SM_1000_NS3seqE[1];
.global .align 1 .b8 _ZN41_INTERNAL_63cde629_4_k_cu_5f790433_1063226thrust24THRUST_300001_SM_1000_NS6deviceE[1];

.visible .entry _ZN3cub18CUB_300001_SM_10006detail11EmptyKernelIvEEvv()
{


	ret;

}


// ===== COMPILED SASS (sm_100) =====

	.target	sm_100

	.elftype	@"ET_EXEC"


//--------------------- .note.nv.tkinfo           --------------------------
	.section	.note.nv.tkinfo,"",@"SHT_NOTE"
	.sectionflags	@"SHF_NOTE_NV_TKINFO"
	.tkinfo
        /*0018*/ 	.word	0x00000002
        /*0030*/ 	.string	""
        /*0030*/ 	.string	"ptxas"
        /*0030*/ 	.string	"Cuda compilation tools, release 13.0, V13.0.88"
        /*0030*/ 	.string	"Build cuda_13.0.r13.0/compiler.36424714_0"
        /*0030*/ 	.string	"-arch sm_100 -m 64 "



//--------------------- .note.nv.cuinfo           --------------------------
	.section	.note.nv.cuinfo,"",@"SHT_NOTE"
	.sectionflags	@"SHF_NOTE_NV_CUINFO"
        /*0018*/ 	.short	0x0002
        /*001a*/ 	.short	0x0064
        /*001c*/ 	.short	0x0082
	.zero		2


//--------------------- .nv.info                  --------------------------
	.section	.nv.info,"",@"SHT_CUDA_INFO"
	.align	4


	//----- nvinfo : EIATTR_REGCOUNT
	.align		4
        /*0000*/ 	.byte	0x04, 0x2f
        /*0002*/ 	.short	(.L_46 - .L_45)
	.align		4
.L_45:
        /*0004*/ 	.word	index@(_ZN3cub18CUB_300001_SM_10006detail11EmptyKernelIvEEvv)
        /*0008*/ 	.word	0x00000004


	//----- nvinfo : EIATTR_FRAME_SIZE
	.align		4
.L_46:
        /*000c*/ 	.byte	0x04, 0x11
        /*000e*/ 	.short	(.L_48 - .L_47)
	.align		4
.L_47:
        /*0010*/ 	.word	index@(_ZN3cub18CUB_300001_SM_10006detail11EmptyKernelIvEEvv)
        /*0014*/ 	.word	0x00000000


	//----- nvinfo : EIATTR_MIN_STACK_SIZE
	.align		4
.L_48:
        /*0018*/ 	.byte	0x04, 0x12
        /*001a*/ 	.short	(.L_50 - .L_49)
	.align		4
.L_49:
        /*001c*/ 	.word	index@(_ZN3cub18CUB_300001_SM_10006detail11EmptyKernelIvEEvv)
        /*0020*/ 	.word	0x00000000
.L_50:


//--------------------- .nv.compat                --------------------------
	.section	.nv.compat,"",@"SHT_CUDA_COMPAT_INFO"
	.align	4
        /*0000*/ 	.byte	0x02, 0x09, 0x00, 0x00, 0x02, 0x02, 0x01, 0x00, 0x02, 0x05, 0x05, 0x00, 0x03, 0x07, 0x01, 0x01
        /*0010*/ 	.byte	0x02, 0x03, 0x00, 0x00, 0x02, 0x06, 0x01, 0x00, 0x04, 0x0b, 0x08, 0x00, 0x09, 0x00, 0x00, 0x00
        /*0020*/ 	.byte	0x00, 0x00, 0x00, 0x00


//--------------------- .nv.info._ZN3cub18CUB_300001_SM_10006detail11EmptyKernelIvEEvv --------------------------
	.section	.nv.info._ZN3cub18CUB_300001_SM_10006detail11EmptyKernelIvEEvv,"",@"SHT_CUDA_INFO"
	.sectionflags	@""
	.align	4


	//----- nvinfo : EIATTR_CUDA_API_VERSION
	.align		4
        /*0000*/ 	.byte	0x04, 0x37
        /*0002*/ 	.short	(.L_52 - .L_51)
.L_51:
        /*0004*/ 	.word	0x00000082


	//----- nvinfo : EIATTR_SPARSE_MMA_MASK
	.align		4
.L_52:
        /*0008*/ 	.byte	0x03, 0x50
        /*000a*/ 	.short	0x0000


	//----- nvinfo : EIATTR_MAXREG_COUNT
	.align		4
        /*000c*/ 	.byte	0x03, 0x1b
        /*000e*/ 	.short	0x00ff


	//----- nvinfo : EIATTR_MERCURY_ISA_VERSION
	.align		4
        /*0010*/ 	.byte	0x03, 0x5f
        /*0012*/ 	.short	0x0101


	//----- nvinfo : EIATTR_VRC_CTA_INIT_COUNT
	.align		4
        /*0014*/ 	.byte	0x02, 0x4a
	.zero		1
	.zero		1


	//----- nvinfo : EIATTR_EXIT_INSTR_OFFSETS
	.align		4
        /*0018*/ 	.byte	0x04, 0x1c
        /*001a*/ 	.short	(.L_54 - .L_53)


	//   ....[0]....
.L_53:
        /*001c*/ 	.word	0x00000010


	//----- nvinfo : EIATTR_SW_WAR
	.align		4
.L_54:
        /*0020*/ 	.byte	0x04, 0x36
        /*0022*/ 	.short	(.L_56 - .L_55)
.L_55:
        /*0024*/ 	.word	0x00000008
.L_56:


//--------------------- .nv.callgraph             --------------------------
	.section	.nv.callgraph,"",@"SHT_CUDA_CALLGRAPH"
	.align	4
	.sectionentsize	8
	.align		4
        /*0000*/ 	.word	0x00000000
	.align		4
        /*0004*/ 	.word	0xffffffff
	.align		4
        /*0008*/ 	.word	0x00000000
	.align		4
        /*000c*/ 	.word	0xfffffffe
	.align		4
        /*0010*/ 	.word	0x00000000
	.align		4
        /*0014*/ 	.word	0xfffffffd
	.align		4
        /*0018*/ 	.word	0x00000000
	.align		4
        /*001c*/ 	.word	0xfffffffc


//--------------------- .nv.constant4             --------------------------
	.section	.nv.constant4,"a",@progbits
	.align	8
	.align		8
.nv.constant4:
        /*0000*/ 	.dword	_ZN41_INTERNAL_63cde629_4_k_cu_5f790433_1066844cuda3std3__45__cpo5beginE
	.align		8
        /*0008*/ 	.dword	_ZN41_INTERNAL_63cde629_4_k_cu_5f790433_1066844cuda3std3__45__cpo3endE
	.align		8
        /*0010*/ 	.dword	_ZN41_INTERNAL_63cde629_4_k_cu_5f790433_1066844cuda3std3__45__cpo6cbeginE
	.align		8
        /*0018*/ 	.dword	_ZN41_INTERNAL_63cde629_4_k_cu_5f790433_1066844cuda3std3__45__cpo4cendE
	.align		8
        /*0020*/ 	.dword	_ZN41_INTERNAL_63cde629_4_k_cu_5f790433_1066844cuda3std3__45__cpo6rbeginE
	.align		8
        /*0028*/ 	.dword	_ZN41_INTERNAL_63cde629_4_k_cu_5f790433_1066844cuda3std3__45__cpo4rendE
	.align		8
        /*0030*/ 	.dword	_ZN41_INTERNAL_63cde629_4_k_cu_5f790433_1066844cuda3std3__45__cpo7crbeginE
	.align		8
        /*0038*/ 	.dword	_ZN41_INTERNAL_63cde629_4_k_cu_5f790433_1066844cuda3std3__45__cpo5crendE
	.align		8
        /*0040*/ 	.dword	_ZN41_INTERNAL_63cde629_4_k_cu_5f790433_1066844cuda3std3__443_GLOBAL__N__63cde629_4_k_cu_5f790433_1066846ignoreE
	.align		8
        /*0048*/ 	.dword	_ZN41_INTERNAL_63cde629_4_k_cu_5f790433_1066844cuda3std3__419piecewise_constructE
	.align		8
        /*0050*/ 	.dword	_ZN41_INTERNAL_63cde629_4_k_cu_5f790433_1066844cuda3std3__48in_placeE
	.align		8
        /*0058*/ 	.dword	_ZN41_INTERNAL_63cde629_4_k_cu_5f790433_1066844cuda3std3__420unreachable_sentinelE
	.align		8
        /*0060*/ 	.dword	_ZN41_INTERNAL_63cde629_4_k_cu_5f790433_1066844cuda3std3__47nulloptE
	.align		8
        /*0068*/ 	.dword	_ZN41_INTERNAL_63cde629_4_k_cu_5f790433_1066844cuda3std3__48unexpectE
	.align		8
        /*0070*/ 	.dword	_ZN41_INTERNAL_63cde629_4_k_cu_5f790433_1066844cuda3std6ranges3__45__cpo4swapE
	.align		8
        /*0078*/ 	.dword	_ZN41_INTERNAL_63cde629_4_k_cu_5f790433_1066844cuda3std6ranges3__45__cpo9iter_moveE
	.align		8
        /*0080*/ 	.dword	_ZN41_INTERNAL_63cde629_4_k_cu_5f790433_1066844cuda3std6ranges3__45__cpo5beginE
	.align		8
        /*0088*/ 	.dword	_ZN41_INTERNAL_63cde629_4_k_cu_5f790433_1066844cuda3std6ranges3__45__cpo3endE
	.align		8
        /*0090*/ 	.dword	_ZN41_INTERNAL_63cde629_4_k_cu_5f790433_1066844cuda3std6ranges3__45__cpo6cbeginE
	.align		8
        /*0098*/ 	.dword	_ZN41_INTERNAL_63cde629_4_k_cu_5f790433_1066844cuda3std6ranges3__45__cpo4cendE
	.align		8
        /*00a0*/ 	.dword	_ZN41_INTERNAL_63cde629_4_k_cu_5f790433_1066844cuda3std6ranges3__45__cpo7advanceE
	.align		8
        /*00a8*/ 	.dword	_ZN41_INTERNAL_63cde629_4_k_cu_5f790433_1066844cuda3std6ranges3__45__cpo9iter_swapE
	.align		8
        /*00b0*/ 	.dword	_ZN41_INTERNAL_63cde629_4_k_cu_5f790433_1066844cuda3std6ranges3__45__cpo4nextE
	.align		8
        /*00b8*/ 	.dword	_ZN41_INTERNAL_63cde629_4_k_cu_5f790433_1066844cuda3std6ranges3__45__cpo4prevE
	.align		8
        /*00c0*/ 	.dword	_ZN41_INTERNAL_63cde629_4_k_cu_5f790433_1066844cuda3std6ranges3__45__cpo4dataE
	.align		8
        /*00c8*/ 	.dword	_ZN41_INTERNAL_63cde629_4_k_cu_5f790433_1066844cuda3std6ranges3__45__cpo5cdataE
	.align		8
        /*00d0*/ 	.dword	_ZN41_INTERNAL_63cde629_4_k_cu_5f790433_1066844cuda3std6ranges3__45__cpo4sizeE
	.align		8
        /*00d8*/ 	.dword	_ZN41_INTERNAL_63cde629_4_k_cu_5f790433_1066844cuda3std6ranges3__45__cpo5ssizeE
	.align		8
        /*00e0*/ 	.dword	_ZN41_INTERNAL_63cde629_4_k_cu_5f790433_1066844cuda3std6ranges3__45__cpo8distanceE
	.align		8
        /*00e8*/ 	.dword	_ZN41_INTERNAL_63cde629_4_k_cu_5f790433_1066846thrust24THRUST_300001_SM_1000_NS8cuda_cub3parE
	.align		8
        /*00f0*/ 	.dword	_ZN41_INTERNAL_63cde629_4_k_cu_5f790433_1066846thrust24THRUST_300001_SM_1000_NS8cuda_cub10par_nosyncE
	.align		8
        /*00f8*/ 	.dword	_ZN41_INTERNAL_63cde629_4_k_cu_5f790433_1066846thrust24THRUST_300001_SM_1000_NS6system6detail10sequential3seqE
	.align		8
        /*0100*/ 	.dword	_ZN41_INTERNAL_63cde629_4_k_cu_5f790433_1066846thrust24THRUST_300001_SM_1000_NS6system3cpp3parE
	.align		8
        /*0108*/ 	.dword	_ZN41_INTERNAL_63cde629_4_k_cu_5f790433_1066846thrust24THRUST_300001_SM_1000_NS12placeholders2_1E
	.align		8
        /*0110*/ 	.dword	_ZN41_INTERNAL_63cde629_4_k_cu_5f790433_1066846thrust24THRUST_300001_SM_1000_NS12placeholders2_2E
	.align		8
        /*0118*/ 	.dword	_ZN41_INTERNAL_63cde629_4_k_cu_5f790433_1066846thrust24THRUST_300001_SM_1000_NS12placeholders2_3E
	.align		8
        /*0120*/ 	.dword	_ZN41_INTERNAL_63cde629_4_k_cu_5f790433_1066846thrust24THRUST_300001_SM_1000_NS12placeholders2_4E
	.align		8
        /*0128*/ 	.dword	_ZN41_INTERNAL_63cde629_4_k_cu_5f790433_1066846thrust24THRUST_300001_SM_1000_NS12placeholders2_5E
	.align		8
        /*0130*/ 	.dword	_ZN41_INTERNAL_63cde629_4_k_cu_5f790433_1066846thrust24THRUST_300001_SM_1000_NS12placeholders2_6E
	.align		8
        /*0138*/ 	.dword	_ZN41_INTERNAL_63cde629_4_k_cu_5f790433_1066846thrust24THRUST_300001_SM_1000_NS12placeholders2_7E
	.align		8
        /*0140*/ 	.dword	_ZN41_INTERNAL_63cde629_4_k_cu_5f790433_1066846thrust24THRUST_300001_SM_1000_NS12placeholders2_8E
	.align		8
        /*0148*/ 	.dword	_ZN41_INTERNAL_63cde629_4_k_cu_5f790433_1066846thrust24THRUST_300001_SM_1000_NS12placeholders2_9E
	.align		8
        /*0150*/ 	.dword	_ZN41_INTERNAL_63cde629_4_k_cu_5f790433_1066846thrust24THRUST_300001_SM_1000_NS12placeholders3_10E
	.align		8
        /*0158*/ 	.dword	_ZN41_INTERNAL_63cde629_4_k_cu_5f790433_1066846thrust24THRUST_300001_SM_1000_NS3seqE
	.align		8
        /*0160*/ 	.dword	_ZN41_INTERNAL_63cde629_4_k_cu_5f790433_1066846thrust24THRUST_300001_SM_1000_NS6deviceE


//--------------------- .text._ZN3cub18CUB_300001_SM_10006detail11EmptyKernelIvEEvv --------------------------
	.section	.text._ZN3cub18CUB_300001_SM_10006detail11EmptyKernelIvEEvv,"ax",@progbits
	.align	128
        .global         _ZN3cub18CUB_300001_SM_10006detail11EmptyKernelIvEEvv
        .type           _ZN3cub18CUB_300001_SM_10006detail11EmptyKernelIvEEvv,@function
        .size           _ZN3cub18CUB_300001_SM_10006detail11EmptyKernelIvEEvv,(.L_x_1 - _ZN3cub18CUB_300001_SM_10006detail11EmptyKernelIvEEvv)
        .other          _ZN3cub18CUB_300001_SM_10006detail11EmptyKernelIvEEvv,@"STO_CUDA_ENTRY STV_DEFAULT"
_ZN3cub18CUB_300001_SM_10006detail11EmptyKernelIvEEvv:
.text._ZN3cub18CUB_300001_SM_10006detail11EmptyKernelIvEEvv:
[----:B------:R-:W-:Y:S01]  /*0000*/  LDC R1, c[0x0][0x37c] ;  /* 0x0000df00ff017b82 */ /* 0x000fe20000000800 */
[----:B------:R-:W-:Y:S05]  /*0010*/  EXIT ;  /* 0x000000000000794d */ /* 0x000fea0003800000 */
.L_x_0:
[----:B------:R-:W-:-:S00]  /*0020*/  BRA `(.L_x_0) ;  /* 0xfffffffc00fc7947 */ /* 0x000fc0000383ffff */
[----:B------:R-:W-:-:S00]  /*0030*/  NOP ;  /* 0x0000000000007918 */ /* 0x000fc00000000000 */
        /* <DEDUP_REMOVED lines=12> */
.L_x_1:


//--------------------- .nv.shared.reserved.0     --------------------------
	.section	.nv.shared.reserved.0,"aw",@nobits
	.weak		__nv_reservedSMEM_offset_0_alias
	.size		__nv_reservedSMEM_offset_0_alias, 0, 64
	.other		__nv_reservedSMEM_offset_0_alias,@"STO_CUDA_RESERVED_SHARED STV_DEFAULT"
__nv_reservedSMEM_offset_0_alias:
	.zero		0
	.zero		64


//--------------------- .nv.global                --------------------------
	.section	.nv.global,"aw",@nobits
.nv.global:
	.type		_ZN41_INTERNAL_63cde629_4_k_cu_5f790433_1066846thrust24THRUST_300001_SM_1000_NS12placeholders2_8E,@object
	.size		_ZN41_INTERNAL_63cde629_4_k_cu_5f790433_1066846thrust24THRUST_300001_SM_1000_NS12placeholders2_8E,(_ZN41_INTERNAL_63cde629_4_k_cu_5f790433_1066844cuda3std3__443_GLOBAL__N__63cde629_4_k_cu_5f790433_1066846ignoreE - _ZN41_INTERNAL_63cde629_4_k_cu_5f790433_1066846thrust24THRUST_300001_SM_1000_NS12placeholders2_8E)
_ZN41_INTERNAL_63cde629_4_k_cu_5f790433_1066846thrust24THRUST_300001_SM_1000_NS12placeholders2_8E:
	.zero		1
	.type		_ZN41_INTERNAL_63cde629_4_k_cu_5f790433_1066844cuda3std3__443_GLOBAL__N__63cde629_4_k_cu_5f790433_1066846ignoreE,@object
	.size		_ZN41_INTERNAL_63cde629_4_k_cu_5f790433_1066844cuda3std3__443_GLOBAL__N__63cde629_4_k_cu_5f790433_1066846ignoreE,(_ZN41_INTERNAL_63cde629_4_k_cu_5f790433_1066844cuda3std6ranges3__45__cpo4dataE - _ZN41_INTERNAL_63cde629_4_k_cu_5f790433_1066844cuda3std3__443_GLOBAL__N__63cde629_4_k_cu_5f790433_1066846ignoreE)
_ZN41_INTERNAL_63cde629_4_k_cu_5f790433_1066844cuda3std3__443_GLOBAL__N__63cde629_4_k_cu_5f790433_1066846ignoreE:
	.zero		1
	.type		_ZN41_INTERNAL_63cde629_4_k_cu_5f790433_1066844cuda3std6ranges3__45__cpo4dataE,@object
	.size		_ZN41_INTERNAL_63cde629_4_k_cu_5f790433_1066844cuda3std6ranges3__45__cpo4dataE,(_ZN41_INTERNAL_63cde629_4_k_cu_5f790433_1066846thrust24THRUST_300001_SM_1000_NS6system3cpp3parE - _ZN41_INTERNAL_63cde629_4_k_cu_5f790433_1066844cuda3std6ranges3__45__cpo4dataE)
_ZN41_INTERNAL_63cde629_4_k_cu_5f790433_1066844cuda3std6ranges3__45__cpo4dataE:
	.zero		1
	.type		_ZN41_INTERNAL_63cde629_4_k_cu_5f790433_1066846thrust24THRUST_300001_SM_1000_NS6system3cpp3parE,@object
	.size		_ZN41_INTERNAL_63cde629_4_k_cu_5f790433_1066846thrust24THRUST_300001_SM_1000_NS6system3cpp3parE,(_ZN41_INTERNAL_63cde629_4_k_cu_5f790433_1066844cuda3std3__45__cpo5beginE - _ZN41_INTERNAL_63cde629_4_k_cu_5f790433_1066846thrust24THRUST_300001_SM_1000_NS6system3cpp3parE)
_ZN41_INTERNAL_63cde629_4_k_cu_5f790433_1066846thrust24THRUST_300001_SM_1000_NS6system3cpp3parE:
	.zero		1
	.type		_ZN41_INTERNAL_63cde629_4_k_cu_5f790433_1066844cuda3std3__45__cpo5beginE,@object
	.size		_ZN41_INTERNAL_63cde629_4_k_cu_5f790433_1066844cuda3std3__45__cpo5beginE,(_ZN41_INTERNAL_63cde629_4_k_cu_5f790433_1066844cuda3std6ranges3__45__cpo5beginE - _ZN41_INTERNAL_63cde629_4_k_cu_5f790433_1066844cuda3std3__45__cpo5beginE)
_ZN41_INTERNAL_63cde629_4_k_cu_5f790433_1066844cuda3std3__45__cpo5beginE:
	.zero		1
	.type		_ZN41_INTERNAL_63cde629_4_k_cu_5f790433_1066844cuda3std6ranges3__45__cpo5beginE,@object
	.size		_ZN41_INTERNAL_63cde629_4_k_cu_5f790433_1066844cuda3std6ranges3__45__cpo5beginE,(_ZN41_INTERNAL_63cde629_4_k_cu_5f790433_1066846thrust24THRUST_300001_SM_1000_NS6deviceE - _ZN41_INTERNAL_63cde629_4_k_cu_5f790433_1066844cuda3std6ranges3__45__cpo5beginE)
_ZN41_INTERNAL_63cde629_4_k_cu_5f790433_1066844cuda3std6ranges3__45__cpo5beginE:
	.zero		1
	.type		_ZN41_INTERNAL_63cde629_4_k_cu_5f790433_1066846thrust24THRUST_300001_SM_1000_NS6deviceE,@object
	.size		_ZN41_INTERNAL_63cde629_4_k_cu_5f790433_1066846thrust24THRUST_300001_SM_1000_NS6deviceE,(_ZN41_INTERNAL_63cde629_4_k_cu_5f790433_1066844cuda3std3__47nulloptE - _ZN41_INTERNAL_63cde629_4_k_cu_5f790433_1066846thrust24THRUST_300001_SM_1000_NS6deviceE)
_ZN41_INTERNAL_63cde629_4_k_cu_5f790433_1066846thrust24THRUST_300001_SM_1000_NS6deviceE:
	.zero		1
	.type		_ZN41_INTERNAL_63cde629_4_k_cu_5f790433_1066844cuda3std3__47nulloptE,@object
	.size		_ZN41_INTERNAL_63cde629_4_k_cu_5f790433_1066844cuda3std3__47nulloptE,(_ZN41_INTERNAL_63cde629_4_k_cu_5f790433_1066844cuda3std6ranges3__45__cpo8distanceE - _ZN41_INTERNAL_63cde629_4_k_cu_5f790433_1066844cuda3std3__47nulloptE)
_ZN41_INTERNAL_63cde629_4_k_cu_5f790433_1066844cuda3std3__47nulloptE:
	.zero		1
	.type		_ZN41_INTERNAL_63cde629_4_k_cu_5f790433_1066844cuda3std6ranges3__45__cpo8distanceE,@object
	.size		_ZN41_INTERNAL_63cde629_4_k_cu_5f790433_1066844cuda3std6ranges3__45__cpo8distanceE,(_ZN41_INTERNAL_63cde629_4_k_cu_5f790433_1066846thrust24THRUST_300001_SM_1000_NS12placeholders2_4E - _ZN41_INTERNAL_63cde629_4_k_cu_5f790433_1066844cuda3std6ranges3__45__cpo8distanceE)
_ZN41_INTERNAL_63cde629_4_k_cu_5f790433_1066844cuda3std6ranges3__45__cpo8distanceE:
	.zero		1
	.type		_ZN41_INTERNAL_63cde629_4_k_cu_5f790433_1066846thrust24THRUST_300001_SM_1000_NS12placeholders2_4E,@object
	.size		_ZN41_INTERNAL_63cde629_4_k_cu_5f790433_1066846thrust24THRUST_300001_SM_1000_NS12placeholders2_4E,(_ZN41_INTERNAL_63cde629_4_k_cu_5f790433_1066844cuda3std3__45__cpo6rbeginE - _ZN41_INTERNAL_63cde629_4_k_cu_5f790433_1066846thrust24THRUST_300001_SM_1000_NS12placeholders2_4E)
_ZN41_INTERNAL_63cde629_4_k_cu_5f790433_1066846thrust24THRUST_300001_SM_1000_NS12placeholders2_4E:
	.zero		1
	.type		_ZN41_INTERNAL_63cde629_4_k_cu_5f790433_1066844cuda3std3__45__cpo6rbeginE,@object
	.size		_ZN41_INTERNAL_63cde629_4_k_cu_5f790433_1066844cuda3std3__45__cpo6rbeginE,(_ZN41_INTERNAL_63cde629_4_k_cu_5f790433_1066844cuda3std6ranges3__45__cpo7advanceE - _ZN41_INTERNAL_63cde629_4_k_cu_5f790433_1066844cuda3std3__45__cpo6rbeginE)
_ZN41_INTERNAL_63cde629_4_k_cu_5f790433_1066844cuda3std3__45__cpo6rbeginE:
	.zero		1
	.type		_ZN41_INTERNAL_63cde629_4_k_cu_5f790433_1066844cuda3std6ranges3__45__cpo7advanceE,@object
	.size		_ZN41_INTERNAL_63cde629_4_k_cu_5f790433_1066844cuda3std6ranges3__45__cpo7advanceE,(_ZN41_INTERNAL_63cde629_4_k_cu_5f790433_1066846thrust24THRUST_300001_SM_1000_NS12placeholders3_10E - _ZN41_INTERNAL_63cde629_4_k_cu_5f790433_1066844cuda3std6ranges3__45__cpo7advanceE)
_ZN41_INTERNAL_63cde629_4_k_cu_5f790433_1066844cuda3std6ranges3__45__cpo7advanceE:
	.zero		1
	.type		_ZN41_INTERNAL_63cde629_4_k_cu_5f790433_1066846thrust24THRUST_300001_SM_1000_NS12placeholders3_10E,@object
	.size		_ZN41_INTERNAL_63cde629_4_k_cu_5f790433_1066846thrust24THRUST_300001_SM_1000_NS12placeholders3_10E,(_ZN41_INTERNAL_63cde629_4_k_cu_5f790433_1066844cuda3std3__48in_placeE - _ZN41_INTERNAL_63cde629_4_k_cu_5f790433_1066846thrust24THRUST_300001_SM_1000_NS12placeholders3_10E)
_ZN41_INTERNAL_63cde629_4_k_cu_5f790433_1066846thrust24THRUST_300001_SM_1000_NS12placeholders3_10E:
	.zero		1
	.type		_ZN41_INTERNAL_63cde629_4_k_cu_5f790433_1066844cuda3std3__48in_placeE,@object
	.size		_ZN41_INTERNAL_63cde629_4_k_cu_5f790433_1066844cuda3std3__48in_placeE,(_ZN41_INTERNAL_63cde629_4_k_cu_5f790433_1066844cuda3std6ranges3__45__cpo4sizeE - _ZN41_INTERNAL_63cde629_4_k_cu_5f790433_1066844cuda3std3__48in_placeE)
_ZN41_INTERNAL_63cde629_4_k_cu_5f790433_1066844cuda3std3__48in_placeE:
	.zero		1
	.type		_ZN41_INTERNAL_63cde629_4_k_cu_5f790433_1066844cuda3std6ranges3__45__cpo4sizeE,@object
	.size		_ZN41_INTERNAL_63cde629_4_k_cu_5f790433_1066844cuda3std6ranges3__45__cpo4sizeE,(_ZN41_INTERNAL_63cde629_4_k_cu_5f790433_1066846thrust24THRUST_300001_SM_1000_NS12placeholders2_2E - _ZN41_INTERNAL_63cde629_4_k_cu_5f790433_1066844cuda3std6ranges3__45__cpo4sizeE)
_ZN41_INTERNAL_63cde629_4_k_cu_5f790433_1066844cuda3std6ranges3__45__cpo4sizeE:
	.zero		1
	.type		_ZN41_INTERNAL_63cde629_4_k_cu_5f790433_1066846thrust24THRUST_300001_SM_1000_NS12placeholders2_2E,@object
	.size		_ZN41_INTERNAL_63cde629_4_k_cu_5f790433_1066846thrust24THRUST_300001_SM_1000_NS12placeholders2_2E,(_ZN41_INTERNAL_63cde629_4_k_cu_5f790433_1066844cuda3std3__45__cpo6cbeginE - _ZN41_INTERNAL_63cde629_4_k_cu_5f790433_1066846thrust24THRUST_300001_SM_1000_NS12placeholders2_2E)
_ZN41_INTERNAL_63cde629_4_k_cu_5f790433_1066846thrust24THRUST_300001_SM_1000_NS12placeholders2_2E:
	.zero		1
	.type		_ZN41_INTERNAL_63cde629_4_k_cu_5f790433_1066844cuda3std3__45__cpo6cbeginE,@object
	.size		_ZN41_INTERNAL_63cde629_4_k_cu_5f790433_1066844cuda3std3__45__cpo6cbeginE,(_ZN41_INTERNAL_63cde629_4_k_cu_5f790433_1066844cuda3std6ranges3__45__cpo6cbeginE - _ZN41_INTERNAL_63cde629_4_k_cu_5f790433_1066844cuda3std3__45__cpo6cbeginE)
_ZN41_INTERNAL_63cde629_4_k_cu_5f790433_1066844cuda3std3__45__cpo6cbeginE:
	.zero		1
	.type		_ZN41_INTERNAL_63cde629_4_k_cu_5f790433_1066844cuda3std6ranges3__45__cpo6cbeginE,@object
	.size		_ZN41_INTERNAL_63cde629_4_k_cu_5f790433_1066844cuda3std6ranges3__45__cpo6cbeginE,(_ZN41_INTERNAL_63cde629_4_k_cu_5f790433_1066846thrust24THRUST_300001_SM_1000_NS12placeholders2_6E - _ZN41_INTERNAL_63cde629_4_k_cu_5f790433_1066844cuda3std6ranges3__45__cpo6cbeginE)
_ZN41_INTERNAL_63cde629_4_k_cu_5f790433_1066844cuda3std6ranges3__45__cpo6cbeginE:
	.zero		1
	.type		_ZN41_INTERNAL_63cde629_4_k_cu_5f790433_1066846thrust24THRUST_300001_SM_1000_NS12placeholders2_6E,@object
	.size		_ZN41_INTERNAL_63cde629_4_k_cu_5f790433_1066846thrust24THRUST_300001_SM_1000_NS12placeholders2_6E,(_ZN41_INTERNAL_63cde629_4_k_cu_5f790433_1066844cuda3std3__45__cpo7crbeginE - _ZN41_INTERNAL_63cde629_4_k_cu_5f790433_1066846thrust24THRUST_300001_SM_1000_NS12placeholders2_6E)
_ZN41_INTERNAL_63cde629_4_k_cu_5f790433_1066846thrust24THRUST_300001_SM_1000_NS12placeholders2_6E:
	.zero		1
	.type		_ZN41_INTERNAL_63cde629_4_k_cu_5f790433_1066844cuda3std3__45__cpo7crbeginE,@object
	.size		_ZN41_INTERNAL_63cde629_4_k_cu_5f790433_1066844cuda3std3__45__cpo7crbeginE,(_ZN41_INTERNAL_63cde629_4_k_cu_5f790433_1066844cuda3std6ranges3__45__cpo4nextE - _ZN41_INTERNAL_63cde629_4_k_cu_5f790433_1066844cuda3std3__45__cpo7crbeginE)
_ZN41_INTERNAL_63cde629_4_k_cu_5f790433_1066844cuda3std3__45__cpo7crbeginE:
	.zero		1
	.type		_ZN41_INTERNAL_63cde629_4_k_cu_5f790433_1066844cuda3std6ranges3__45__cpo4nextE,@object
	.size		_ZN41_INTERNAL_63cde629_4_k_cu_5f790433_1066844cuda3std6ranges3__45__cpo4nextE,(_ZN41_INTERNAL_63cde629_4_k_cu_5f790433_1066844cuda3std6ranges3__45__cpo4swapE - _ZN41_INTERNAL_63cde629_4_k_cu_5f790433_1066844cuda3std6ranges3__45__cpo4nextE)
_ZN41_INTERNAL_63cde629_4_k_cu_5f790433_1066844cuda3std6ranges3__45__cpo4nextE:
	.zero		1
	.type		_ZN41_INTERNAL_63cde629_4_k_cu_5f790433_1066844cuda3std6ranges3__45__cpo4swapE,@object
	.size		_ZN41_INTERNAL_63cde629_4_k_cu_5f790433_1066844cuda3std6ranges3__45__cpo4swapE,(_ZN41_INTERNAL_63cde629_4_k_cu_5f790433_1066846thrust24THRUST_300001_SM_1000_NS8cuda_cub10par_nosyncE - _ZN41_INTERNAL_63cde629_4_k_cu_5f790433_1066844cuda3std6ranges3__45__cpo4swapE)
_ZN41_INTERNAL_63cde629_4_k_cu_5f790433_1066844cuda3std6ranges3__45__cpo4swapE:
	.zero		1
	.type		_ZN41_INTERNAL_63cde629_4_k_cu_5f790433_1066846thrust24THRUST_300001_SM_1000_NS8cuda_cub10par_nosyncE,@object
	.size		_ZN41_INTERNAL_63cde629_4_k_cu_5f790433_1066846thrust24THRUST_300001_SM_1000_NS8cuda_cub10par_nosyncE,(_ZN41_INTERNAL_63cde629_4_k_cu_5f790433_1066846thrust24THRUST_300001_SM_1000_NS3seqE - _ZN41_INTERNAL_63cde629_4_k_cu_5f790433_1066846thrust24THRUST_300001_SM_1000_NS8cuda_cub10par_nosyncE)
_ZN41_INTERNAL_63cde629_4_k_cu_5f790433_1066846thrust24THRUST_300001_SM_1000_NS8cuda_cub10par_nosyncE:
	.zero		1
	.type		_ZN41_INTERNAL_63cde629_4_k_cu_5f790433_1066846thrust24THRUST_300001_SM_1000_NS3seqE,@object
	.size		_ZN41_INTERNAL_63cde629_4_k_cu_5f790433_1066846thrust24THRUST_300001_SM_1000_NS3seqE,(_ZN41_INTERNAL_63cde629_4_k_cu_5f790433_1066844cuda3std3__420unreachable_sentinelE - _ZN41_INTERNAL_63cde629_4_k_cu_5f790433_1066846thrust24THRUST_300001_SM_1000_NS3seqE)
_ZN41_INTERNAL_63cde629_4_k_cu_5f790433_1066846thrust24THRUST_300001_SM_1000_NS3seqE:
	.zero		1
	.type		_ZN41_INTERNAL_63cde629_4_k_cu_5f790433_1066844cuda3std3__420unreachable_sentinelE,@object
	.size		_ZN41_INTERNAL_63cde629_4_k_cu_5f790433_1066844cuda3std3__420unreachable_sentinelE,(_ZN41_INTERNAL_63cde629_4_k_cu_5f790433_1066844cuda3std6ranges3__45__cpo5ssizeE - _ZN41_INTERNAL_63cde629_4_k_cu_5f790433_1066844cuda3std3__420unreachable_sentinelE)
_ZN41_INTERNAL_63cde629_4_k_cu_5f790433_1066844cuda3std3__420unreachable_sentinelE:
	.zero		1
	.type		_ZN41_INTERNAL_63cde629_4_k_cu_5f790433_1066844cuda3std6ranges3__45__cpo5ssizeE,@object
	.size		_ZN41_INTERNAL_63cde629_4_k_cu_5f790433_1066844cuda3std6ranges3__45__cpo5ssizeE,(_ZN41_INTERNAL_63cde629_4_k_cu_5f790433_1066846thrust24THRUST_300001_SM_1000_NS12placeholders2_3E - _ZN41_INTERNAL_63cde629_4_k_cu_5f790433_1066844cuda3std6ranges3__45__cpo5ssizeE)
_ZN41_INTERNAL_63cde629_4_k_cu_5f790433_1066844cuda3std6ranges3__45__cpo5ssizeE:
	.zero		1
	.type		_ZN41_INTERNAL_63cde629_4_k_cu_5f790433_1066846thrust24THRUST_300001_SM_1000_NS12placeholders2_3E,@object
	.size		_ZN41_INTERNAL_63cde629_4_k_cu_5f790433_1066846thrust24THRUST_300001_SM_1000_NS12placeholders2_3E,(_ZN41_INTERNAL_63cde629_4_k_cu_5f790433_1066844cuda3std3__45__cpo4cendE - _ZN41_INTERNAL_63cde629_4_k_cu_5f790433_1066846thrust24THRUST_300001_SM_1000_NS12placeholders2_3E)
_ZN41_INTERNAL_63cde629_4_k_cu_5f790433_1066846thrust24THRUST_300001_SM_1000_NS12placeholders2_3E:
	.zero		1
	.type		_ZN41_INTERNAL_63cde629_4_k_cu_5f790433_1066844cuda3std3__45__cpo4cendE,@object
	.size		_ZN41_INTERNAL_63cde629_4_k_cu_5f790433_1066844cuda3std3__45__cpo4cendE,(_ZN41_INTERNAL_63cde629_4_k_cu_5f790433_1066844cuda3std6ranges3__45__cpo4cendE - _ZN41_INTERNAL_63cde629_4_k_cu_5f790433_1066844cuda3std3__45__cpo4cendE)
_ZN41_INTERNAL_63cde629_4_k_cu_5f790433_1066844cuda3std3__45__cpo4cendE:
	.zero		1
	.type		_ZN41_INTERNAL_63cde629_4_k_cu_5f790433_1066844cuda3std6ranges3__45__cpo4cendE,@object
	.size		_ZN41_INTERNAL_63cde629_4_k_cu_5f790433_1066844cuda3std6ranges3__45__cpo4cendE,(_ZN41_INTERNAL_63cde629_4_k_cu_5f790433_1066846thrust24THRUST_300001_SM_1000_NS12placeholders2_7E - _ZN41_INTERNAL_63cde629_4_k_cu_5f790433_1066844cuda3std6ranges3__45__cpo4cendE)
_ZN41_INTERNAL_63cde629_4_k_cu_5f790433_1066844cuda3std6ranges3__45__cpo4cendE:
	.zero		1
	.type		_ZN41_INTERNAL_63cde629_4_k_cu_5f790433_1066846thrust24THRUST_300001_SM_1000_NS12placeholders2_7E,@object
	.size		_ZN41_INTERNAL_63cde629_4_k_cu_5f790433_1066846thrust24THRUST_300001_SM_1000_NS12placeholders2_7E,(_ZN41_INTERNAL_63cde629_4_k_cu_5f790433_1066844cuda3std3__45__cpo5crendE - _ZN41_INTERNAL_63cde629_4_k_cu_5f790433_1066846thrust24THRUST_300001_SM_1000_NS12placeholders2_7E)
_ZN41_INTERNAL_63cde629_4_k_cu_5f790433_1066846thrust24THRUST_300001_SM_1000_NS12placeholders2_7E:
	.zero		1
	.type		_ZN41_INTERNAL_63cde629_4_k_cu_5f790433_1066844cuda3std3__45__cpo5crendE,@object
	.size		_ZN41_INTERNAL_63cde629_4_k_cu_5f790433_1066844cuda3std3__45__cpo5crendE,(_ZN41_INTERNAL_63cde629_4_k_cu_5f790433_1066844cuda3std6ranges3__45__cpo4prevE - _ZN41_INTERNAL_63cde629_4_k_cu_5f790433_1066844cuda3std3__45__cpo5crendE)
_ZN41_INTERNAL_63cde629_4_k_cu_5f790433_1066844cuda3std3__45__cpo5crendE:
	.zero		1
	.type		_ZN41_INTERNAL_63cde629_4_k_cu_5f790433_1066844cuda3std6ranges3__45__cpo4prevE,@object
	.size		_ZN41_INTERNAL_63cde629_4_k_cu_5f790433_1066844cuda3std6ranges3__45__cpo4prevE,(_ZN41_INTERNAL_63cde629_4_k_cu_5f790433_1066844cuda3std6ranges3__45__cpo9iter_moveE - _ZN41_INTERNAL_63cde629_4_k_cu_5f790433_1066844cuda3std6ranges3__45__cpo4prevE)
_ZN41_INTERNAL_63cde629_4_k_cu_5f790433_1066844cuda3std6ranges3__45__cpo4prevE:
	.zero		1
	.type		_ZN41_INTERNAL_63cde629_4_k_cu_5f790433_1066844cuda3std6ranges3__45__cpo9iter_moveE,@object
	.size		_ZN41_INTERNAL_63cde629_4_k_cu_5f790433_1066844cuda3std6ranges3__45__cpo9iter_moveE,(_ZN41_INTERNAL_63cde629_4_k_cu_5f790433_1066846thrust24THRUST_300001_SM_1000_NS6system6detail10sequential3seqE - _ZN41_INTERNAL_63cde629_4_k_cu_5f790433_1066844cuda3std6ranges3__45__cpo9iter_moveE)
_ZN41_INTERNAL_63cde629_4_k_cu_5f790433_1066844cuda3std6ranges3__45__cpo9iter_moveE:
	.zero		1
	.type		_ZN41_INTERNAL_63cde629_4_k_cu_5f790433_1066846thrust24THRUST_300001_SM_1000_NS6system6detail10sequential3seqE,@object
	.size		_ZN41_INTERNAL_63cde629_4_k_cu_5f790433_1066846thrust24THRUST_300001_SM_1000_NS6system6detail10sequential3seqE,(_ZN41_INTERNAL_63cde629_4_k_cu_5f790433_1066846thrust24THRUST_300001_SM_1000_NS12placeholders2_9E - _ZN41_INTERNAL_63cde629_4_k_cu_5f790433_1066846thrust24THRUST_300001_SM_1000_NS6system6detail10sequential3seqE)
_ZN41_INTERNAL_63cde629_4_k_cu_5f790433_1066846thrust24THRUST_300001_SM_1000_NS6system6detail10sequential3seqE:
	.zero		1
	.type		_ZN41_INTERNAL_63cde629_4_k_cu_5f790433_1066846thrust24THRUST_300001_SM_1000_NS12placeholders2_9E,@object
	.size		_ZN41_INTERNAL_63cde629_4_k_cu_5f790433_1066846thrust24THRUST_300001_SM_1000_NS12placeholders2_9E,(_ZN41_INTERNAL_63cde629_4_k_cu_5f790433_1066844cuda3std3__419piecewise_constructE - _ZN41_INTERNAL_63cde629_4_k_cu_5f790433_1066846thrust24THRUST_300001_SM_1000_NS12placeholders2_9E)
_ZN41_INTERNAL_63cde629_4_k_cu_5f790433_1066846thrust24THRUST_300001_SM_1000_NS12placeholders2_9E:
	.zero		1
	.type		_ZN41_INTERNAL_63cde629_4_k_cu_5f790433_1066844cuda3std3__419piecewise_constructE,@object
	.size		_ZN41_INTERNAL_63cde629_4_k_cu_5f790433_1066844cuda3std3__419piecewise_constructE,(_ZN41_INTERNAL_63cde629_4_k_cu_5f790433_1066844cuda3std6ranges3__45__cpo5cdataE - _ZN41_INTERNAL_63cde629_4_k_cu_5f790433_1066844cuda3std3__419piecewise_constructE)
_ZN41_INTERNAL_63cde629_4_k_cu_5f790433_1066844cuda3std3__419piecewise_constructE:
	.zero		1
	.type		_ZN41_INTERNAL_63cde629_4_k_cu_5f790433_1066844cuda3std6ranges3__45__cpo5cdataE,@object
	.size		_ZN41_INTERNAL_63cde629_4_k_cu_5f790433_1066844cuda3std6ranges3__45__cpo5cdataE,(_ZN41_INTERNAL_63cde629_4_k_cu_5f790433_1066846thrust24THRUST_300001_SM_1000_NS12placeholders2_1E - _ZN41_INTERNAL_63cde629_4_k_cu_5f790433_1066844cuda3std6ranges3__45__cpo5cdataE)
_ZN41_INTERNAL_63cde629_4_k_cu_5f790433_1066844cuda3std6ranges3__45__cpo5cdataE:
	.zero		1
	.type		_ZN41_INTERNAL_63cde629_4_k_cu_5f790433_1066846thrust24THRUST_300001_SM_1000_NS12placeholders2_1E,@object
	.size		_ZN41_INTERNAL_63cde629_4_k_cu_5f790433_1066846thrust24THRUST_300001_SM_1000_NS12placeholders2_1E,(_ZN41_INTERNAL_63cde629_4_k_cu_5f790433_1066844cuda3std3__45__cpo3endE - _ZN41_INTERNAL_63cde629_4_k_cu_5f790433_1066846thrust24THRUST_300001_SM_1000_NS12placeholders2_1E)
_ZN41_INTERNAL_63cde629_4_k_cu_5f790433_1066846thrust24THRUST_300001_SM_1000_NS12placeholders2_1E:
	.zero		1
	.type		_ZN41_INTERNAL_63cde629_4_k_cu_5f790433_1066844cuda3std3__45__cpo3endE,@object
	.size		_ZN41_INTERNAL_63cde629_4_k_cu_5f790433_1066844cuda3std3__45__cpo3endE,(_ZN41_INTERNAL_63cde629_4_k_cu_5f790433_1066844cuda3std6ranges3__45__cpo3endE - _ZN41_INTERNAL_63cde629_4_k_cu_5f790433_1066844cuda3std3__45__cpo3endE)
_ZN41_INTERNAL_63cde629_4_k_cu_5f790433_1066844cuda3std3__45__cpo3endE:
	.zero		1
	.type		_ZN41_INTERNAL_63cde629_4_k_cu_5f790433_1066844cuda3std6ranges3__45__cpo3endE,@object
	.size		_ZN41_INTERNAL_63cde629_4_k_cu_5f790433_1066844cuda3std6ranges3__45__cpo3endE,(_ZN41_INTERNAL_63cde629_4_k_cu_5f790433_1066846thrust24THRUST_300001_SM_1000_NS12placeholders2_5E - _ZN41_INTERNAL_63cde629_4_k_cu_5f790433_1066844cuda3std6ranges3__45__cpo3endE)
_ZN41_INTERNAL_63cde629_4_k_cu_5f790433_1066844cuda3std6ranges3__45__cpo3endE:
	.zero		1
	.type		_ZN41_INTERNAL_63cde629_4_k_cu_5f790433_1066846thrust24THRUST_300001_SM_1000_NS12placeholders2_5E,@object
	.size		_ZN41_INTERNAL_63cde629_4_k_cu_5f790433_1066846thrust24THRUST_300001_SM_1000_NS12placeholders2_5E,(_ZN41_INTERNAL_63cde629_4_k_cu_5f790433_1066844cuda3std3__45__cpo4rendE - _ZN41_INTERNAL_63cde629_4_k_cu_5f790433_1066846thrust24THRUST_300001_SM_1000_NS12placeholders2_5E)
_ZN41_INTERNAL_63cde629_4_k_cu_5f790433_1066846thrust24THRUST_300001_SM_1000_NS12placeholders2_5E:
	.zero		1
	.type		_ZN41_INTERNAL_63cde629_4_k_cu_5f790433_1066844cuda3std3__45__cpo4rendE,@object
	.size		_ZN41_INTERNAL_63cde629_4_k_cu_5f790433_1066844cuda3std3__45__cpo4rendE,(_ZN41_INTERNAL_63cde629_4_k_cu_5f790433_1066844cuda3std6ranges3__45__cpo9iter_swapE - _ZN41_INTERNAL_63cde629_4_k_cu_5f790433_1066844cuda3std3__45__cpo4rendE)
_ZN41_INTERNAL_63cde629_4_k_cu_5f790433_1066844cuda3std3__45__cpo4rendE:
	.zero		1
	.type		_ZN41_INTERNAL_63cde629_4_k_cu_5f790433_1066844cuda3std6ranges3__45__cpo9iter_swapE,@object
	.size		_ZN41_INTERNAL_63cde629_4_k_cu_5f790433_1066844cuda3std6ranges3__45__cpo9iter_swapE,(_ZN41_INTERNAL_63cde629_4_k_cu_5f790433_1066844cuda3std3__48unexpectE - _ZN41_INTERNAL_63cde629_4_k_cu_5f790433_1066844cuda3std6ranges3__45__cpo9iter_swapE)
_ZN41_INTERNAL_63cde629_4_k_cu_5f790433_1066844cuda3std6ranges3__45__cpo9iter_swapE:
	.zero		1
	.type		_ZN41_INTERNAL_63cde629_4_k_cu_5f790433_1066844cuda3std3__48unexpectE,@object
	.size		_ZN41_INTERNAL_63cde629_4_k_cu_5f790433_1066844cuda3std3__48unexpectE,(_ZN41_INTERNAL_63cde629_4_k_cu_5f790433_1066846thrust24THRUST_300001_SM_1000_NS8cuda_cub3parE - _ZN41_INTERNAL_63cde629_4_k_cu_5f790433_1066844cuda3std3__48unexpectE)
_ZN41_INTERNAL_63cde629_4_k_cu_5f790433_1066844cuda3std3__48unexpectE:
	.zero		1
	.type		_ZN41_INTERNAL_63cde629_4_k_cu_5f790433_1066846thrust24THRUST_300001_SM_1000_NS8cuda_cub3parE,@object
	.size		_ZN41_INTERNAL_63cde629_4_k_cu_5f790433_1066846thrust24THRUST_300001_SM_1000_NS8cuda_cub3parE,(.L_29 - _ZN41_INTERNAL_63cde629_4_k_cu_5f790433_1066846thrust24THRUST_300001_SM_1000_NS8cuda_cub3parE)
_ZN41_INTERNAL_63cde629_4_k_cu_5f790433_1066846thrust24THRUST_300001_SM_1000_NS8cuda_cub3parE:
	.zero		1
.L_29:


//--------------------- .nv.constant0._ZN3cub18CUB_300001_SM_10006detail11EmptyKernelIvEEvv --------------------------
	.section	.nv.constant0._ZN3cub18CUB_300001_SM_10006detail11EmptyKernelIvEEvv,"a",@progbits
	.sectionflags	@""
	.align	4
.nv.constant0._ZN3cub18CUB_300001_SM_10006detail11EmptyKernelIvEEvv:
	.zero		896


//--------------------- SYMBOLS --------------------------

	.type		.nv.reservedSmem.offset0,@object
	.size		.nv.reservedSmem.offset0,0x4
